//
// Generated by NVIDIA NVVM Compiler
//
// Compiler Build ID: CL-36424714
// Cuda compilation tools, release 13.0, V13.0.88
// Based on NVVM 20.0.0
//

.version 9.0
.target sm_100
.address_size 64

	// .globl	_Z20gpu_mat_vec_multiplyPdS_S_

.visible .entry _Z20gpu_mat_vec_multiplyPdS_S_(
	.param .u64 .ptr .align 1 _Z20gpu_mat_vec_multiplyPdS_S__param_0,
	.param .u64 .ptr .align 1 _Z20gpu_mat_vec_multiplyPdS_S__param_1,
	.param .u64 .ptr .align 1 _Z20gpu_mat_vec_multiplyPdS_S__param_2
)
{
	.reg .pred 	%p<3>;
	.reg .b32 	%r<21>;
	.reg .b64 	%rd<17>;
	.reg .b64 	%fd<28>;

	ld.param.u64 	%rd6, [_Z20gpu_mat_vec_multiplyPdS_S__param_0];
	ld.param.u64 	%rd7, [_Z20gpu_mat_vec_multiplyPdS_S__param_1];
	ld.param.u64 	%rd8, [_Z20gpu_mat_vec_multiplyPdS_S__param_2];
	mov.u32 	%r7, %ctaid.x;
	mov.u32 	%r8, %ntid.x;
	mov.u32 	%r9, %tid.x;
	mad.lo.s32 	%r10, %r7, %r8, %r9;
	mov.u32 	%r11, %ctaid.y;
	mov.u32 	%r12, %ntid.y;
	mov.u32 	%r13, %tid.y;
	mad.lo.s32 	%r14, %r11, %r12, %r13;
	mov.u32 	%r15, %nctaid.x;
	mul.lo.s32 	%r16, %r15, %r14;
	shl.b32 	%r17, %r16, 4;
	add.s32 	%r1, %r10, %r17;
	setp.gt.s32 	%p1, %r1, 999;
	@%p1 bra 	$L__BB0_3;
	cvta.to.global.u64 	%rd9, %rd8;
	mul.lo.s32 	%r19, %r1, 1000;
	mul.wide.s32 	%rd10, %r1, 8;
	add.s64 	%rd1, %rd9, %rd10;
	mov.b64 	%rd11, 0;
	st.global.u64 	[%rd1], %rd11;
	cvta.to.global.u64 	%rd12, %rd6;
	add.s64 	%rd2, %rd12, 32;
	cvta.to.global.u64 	%rd13, %rd7;
	add.s64 	%rd16, %rd13, 32;
	mov.b32 	%r20, 0;
	mov.f64 	%fd27, 0d0000000000000000;
$L__BB0_2:
	mul.wide.s32 	%rd14, %r19, 8;
	add.s64 	%rd15, %rd2, %rd14;
	ld.global.f64 	%fd4, [%rd15+-32];
	ld.global.f64 	%fd5, [%rd16+-32];
	fma.rn.f64 	%fd6, %fd4, %fd5, %fd27;
	st.global.f64 	[%rd1], %fd6;
	ld.global.f64 	%fd7, [%rd15+-24];
	ld.global.f64 	%fd8, [%rd16+-24];
	fma.rn.f64 	%fd9, %fd7, %fd8, %fd6;
	st.global.f64 	[%rd1], %fd9;
	ld.global.f64 	%fd10, [%rd15+-16];
	ld.global.f64 	%fd11, [%rd16+-16];
	fma.rn.f64 	%fd12, %fd10, %fd11, %fd9;
	st.global.f64 	[%rd1], %fd12;
	ld.global.f64 	%fd13, [%rd15+-8];
	ld.global.f64 	%fd14, [%rd16+-8];
	fma.rn.f64 	%fd15, %fd13, %fd14, %fd12;
	st.global.f64 	[%rd1], %fd15;
	ld.global.f64 	%fd16, [%rd15];
	ld.global.f64 	%fd17, [%rd16];
	fma.rn.f64 	%fd18, %fd16, %fd17, %fd15;
	st.global.f64 	[%rd1], %fd18;
	ld.global.f64 	%fd19, [%rd15+8];
	ld.global.f64 	%fd20, [%rd16+8];
	fma.rn.f64 	%fd21, %fd19, %fd20, %fd18;
	st.global.f64 	[%rd1], %fd21;
	ld.global.f64 	%fd22, [%rd15+16];
	ld.global.f64 	%fd23, [%rd16+16];
	fma.rn.f64 	%fd24, %fd22, %fd23, %fd21;
	st.global.f64 	[%rd1], %fd24;
	ld.global.f64 	%fd25, [%rd15+24];
	ld.global.f64 	%fd26, [%rd16+24];
	fma.rn.f64 	%fd27, %fd25, %fd26, %fd24;
	st.global.f64 	[%rd1], %fd27;
	add.s32 	%r20, %r20, 8;
	add.s32 	%r19, %r19, 8;
	add.s64 	%rd16, %rd16, 64;
	setp.ne.s32 	%p2, %r20, 1000;
	@%p2 bra 	$L__BB0_2;
$L__BB0_3:
	bar.sync 	0;
	ret;

}


// ===== COMPILED SASS (sm_100) =====

	.target	sm_100

	.elftype	@"ET_EXEC"


//--------------------- .note.nv.tkinfo           --------------------------
	.section	.note.nv.tkinfo,"",@"SHT_NOTE"
	.sectionflags	@"SHF_NOTE_NV_TKINFO"
	.tkinfo
        /*0018*/ 	.word	0x00000002
        /*0030*/ 	.string	""
        /*0030*/ 	.string	"ptxas"
        /*0030*/ 	.string	"Cuda compilation tools, release 13.0, V13.0.88"
        /*0030*/ 	.string	"Build cuda_13.0.r13.0/compiler.36424714_0"
        /*0030*/ 	.string	"-arch sm_100 -m 64 "



//--------------------- .note.nv.cuinfo           --------------------------
	.section	.note.nv.cuinfo,"",@"SHT_NOTE"
	.sectionflags	@"SHF_NOTE_NV_CUINFO"
        /*0018*/ 	.short	0x0002
        /*001a*/ 	.short	0x0064
        /*001c*/ 	.short	0x0082
	.zero		2


//--------------------- .nv.info                  --------------------------
	.section	.nv.info,"",@"SHT_CUDA_INFO"
	.align	4


	//----- nvinfo : EIATTR_REGCOUNT
	.align		4
        /*0000*/ 	.byte	0x04, 0x2f
        /*0002*/ 	.short	(.L_1 - .L_0)
	.align		4
.L_0:
        /*0004*/ 	.word	index@(_Z20gpu_mat_vec_multiplyPdS_S_)
        /*0008*/ 	.word	0x0000001a


	//----- nvinfo : EIATTR_FRAME_SIZE
	.align		4
.L_1:
        /*000c*/ 	.byte	0x04, 0x11
        /*000e*/ 	.short	(.L_3 - .L_2)
	.align		4
.L_2:
        /*0010*/ 	.word	index@(_Z20gpu_mat_vec_multiplyPdS_S_)
        /*0014*/ 	.word	0x00000000


	//----- nvinfo : EIATTR_MIN_STACK_SIZE
	.align		4
.L_3:
        /*0018*/ 	.byte	0x04, 0x12
        /*001a*/ 	.short	(.L_5 - .L_4)
	.align		4
.L_4:
        /*001c*/ 	.word	index@(_Z20gpu_mat_vec_multiplyPdS_S_)
        /*0020*/ 	.word	0x00000000
.L_5:


//--------------------- .nv.compat                --------------------------
	.section	.nv.compat,"",@"SHT_CUDA_COMPAT_INFO"
	.align	4
        /*0000*/ 	.byte	0x02, 0x09, 0x00, 0x00, 0x02, 0x02, 0x01, 0x00, 0x02, 0x05, 0x05, 0x00, 0x03, 0x07, 0x01, 0x01
        /*0010*/ 	.byte	0x02, 0x03, 0x00, 0x00, 0x02, 0x06, 0x01, 0x00, 0x04, 0x0b, 0x08, 0x00, 0x01, 0x00, 0x00, 0x00
        /*0020*/ 	.byte	0x00, 0x00, 0x00, 0x00


//--------------------- .nv.info._Z20gpu_mat_vec_multiplyPdS_S_ --------------------------
	.section	.nv.info._Z20gpu_mat_vec_multiplyPdS_S_,"",@"SHT_CUDA_INFO"
	.sectionflags	@""
	.align	4


	//----- nvinfo : EIATTR_CUDA_API_VERSION
	.align		4
        /*0000*/ 	.byte	0x04, 0x37
        /*0002*/ 	.short	(.L_7 - .L_6)
.L_6:
        /*0004*/ 	.word	0x00000082


	//----- nvinfo : EIATTR_KPARAM_INFO
	.align		4
.L_7:
        /*0008*/ 	.byte	0x04, 0x17
        /*000a*/ 	.short	(.L_9 - .L_8)
.L_8:
        /*000c*/ 	.word	0x00000000
        /*0010*/ 	.short	0x0002
        /*0012*/ 	.short	0x0010
        /*0014*/ 	.byte	0x00, 0xf5, 0x21, 0x00


	//----- nvinfo : EIATTR_KPARAM_INFO
	.align		4
.L_9:
        /*0018*/ 	.byte	0x04, 0x17
        /*001a*/ 	.short	(.L_11 - .L_10)
.L_10:
        /*001c*/ 	.word	0x00000000
        /*0020*/ 	.short	0x0001
        /*0022*/ 	.short	0x0008
        /*0024*/ 	.byte	0x00, 0xf5, 0x21, 0x00


	//----- nvinfo : EIATTR_KPARAM_INFO
	.align		4
.L_11:
        /*0028*/ 	.byte	0x04, 0x17
        /*002a*/ 	.short	(.L_13 - .L_12)
.L_12:
        /*002c*/ 	.word	0x00000000
        /*0030*/ 	.short	0x0000
        /*0032*/ 	.short	0x0000
        /*0034*/ 	.byte	0x00, 0xf5, 0x21, 0x00


	//----- nvinfo : EIATTR_SPARSE_MMA_MASK
	.align		4
.L_13:
        /*0038*/ 	.byte	0x03, 0x50
        /*003a*/ 	.short	0x0000


	//----- nvinfo : EIATTR_MAXREG_COUNT
	.align		4
        /*003c*/ 	.byte	0x03, 0x1b
        /*003e*/ 	.short	0x00ff


	//----- nvinfo : EIATTR_NUM_BARRIERS
	.align		4
        /*0040*/ 	.byte	0x02, 0x4c
        /*0042*/ 	.byte	0x01
	.zero		1


	//----- nvinfo : EIATTR_MERCURY_ISA_VERSION
	.align		4
        /*0044*/ 	.byte	0x03, 0x5f
        /*0046*/ 	.short	0x0101


	//----- nvinfo : EIATTR_VRC_CTA_INIT_COUNT
	.align		4
        /*0048*/ 	.byte	0x02, 0x4a
	.zero		1
	.zero		1


	//----- nvinfo : EIATTR_EXIT_INSTR_OFFSETS
	.align		4
        /*004c*/ 	.byte	0x04, 0x1c
        /*004e*/ 	.short	(.L_15 - .L_14)


	//   ....[0]....
.L_14:
        /*0050*/ 	.word	0x00000d20


	//----- nvinfo : EIATTR_CRS_STACK_SIZE
	.align		4
.L_15:
        /*0054*/ 	.byte	0x04, 0x1e
        /*0056*/ 	.short	(.L_17 - .L_16)
.L_16:
        /*0058*/ 	.word	0x00000000


	//----- nvinfo : EIATTR_CBANK_PARAM_SIZE
	.align		4
.L_17:
        /*005c*/ 	.byte	0x03, 0x19
        /*005e*/ 	.short	0x0018


	//----- nvinfo : EIATTR_PARAM_CBANK
	.align		4
        /*0060*/ 	.byte	0x04, 0x0a
        /*0062*/ 	.short	(.L_19 - .L_18)
	.align		4
.L_18:
        /*0064*/ 	.word	index@(.nv.constant0._Z20gpu_mat_vec_multiplyPdS_S_)
        /*0068*/ 	.short	0x0380
        /*006a*/ 	.short	0x0018


	//----- nvinfo : EIATTR_SW_WAR
	.align		4
.L_19:
        /*006c*/ 	.byte	0x04, 0x36
        /*006e*/ 	.short	(.L_21 - .L_20)
.L_20:
        /*0070*/ 	.word	0x00000008
.L_21:


//--------------------- .nv.callgraph             --------------------------
	.section	.nv.callgraph,"",@"SHT_CUDA_CALLGRAPH"
	.align	4
	.sectionentsize	8
	.align		4
        /*0000*/ 	.word	0x00000000
	.align		4
        /*0004*/ 	.word	0xffffffff
	.align		4
        /*0008*/ 	.word	0x00000000
	.align		4
        /*000c*/ 	.word	0xfffffffe
	.align		4
        /*0010*/ 	.word	0x00000000
	.align		4
        /*0014*/ 	.word	0xfffffffd
	.align		4
        /*0018*/ 	.word	0x00000000
	.align		4
        /*001c*/ 	.word	0xfffffffc


//--------------------- .text._Z20gpu_mat_vec_multiplyPdS_S_ --------------------------
	.section	.text._Z20gpu_mat_vec_multiplyPdS_S_,"ax",@progbits
	.align	128
        .global         _Z20gpu_mat_vec_multiplyPdS_S_
        .type           _Z20gpu_mat_vec_multiplyPdS_S_,@function
        .size           _Z20gpu_mat_vec_multiplyPdS_S_,(.L_x_4 - _Z20gpu_mat_vec_multiplyPdS_S_)
        .other          _Z20gpu_mat_vec_multiplyPdS_S_,@"STO_CUDA_ENTRY STV_DEFAULT"
_Z20gpu_mat_vec_multiplyPdS_S_:
.text._Z20gpu_mat_vec_multiplyPdS_S_:
[----:B------:R-:W-:Y:S01]  /*0000*/  LDC R1, c[0x0][0x37c] ;  /* 0x0000df00ff017b82 */ /* 0x000fe20000000800 */
[----:B------:R-:W0:Y:S07]  /*0010*/  S2R R5, SR_TID.Y ;  /* 0x0000000000057919 */ /* 0x000e2e0000002200 */
[----:B------:R-:W1:Y:S01]  /*0020*/  LDC R0, c[0x0][0x360] ;  /* 0x0000d800ff007b82 */ /* 0x000e620000000800 */
[----:B------:R-:W-:Y:S01]  /*0030*/  BSSY.RECONVERGENT B0, `(.L_x_0) ;  /* 0x00000cd000007945 */ /* 0x000fe20003800200 */
[----:B------:R-:W1:Y:S06]  /*0040*/  S2R R3, SR_TID.X ;  /* 0x0000000000037919 */ /* 0x000e6c0000002100 */
[----:B------:R-:W0:Y:S08]  /*0050*/  S2UR UR5, SR_CTAID.Y ;  /* 0x00000000000579c3 */ /* 0x000e300000002600 */
[----:B------:R-:W0:Y:S01]  /*0060*/  LDC R2, c[0x0][0x364] ;  /* 0x0000d900ff027b82 */ /* 0x000e220000000800 */
[----:B------:R-:W2:Y:S07]  /*0070*/  LDCU UR6, c[0x0][0x370] ;  /* 0x00006e00ff0677ac */ /* 0x000eae0008000800 */
[----:B------:R-:W1:Y:S01]  /*0080*/  S2UR UR4, SR_CTAID.X ;  /* 0x00000000000479c3 */ /* 0x000e620000002500 */
[----:B0-----:R-:W-:-:S02]  /*0090*/  IMAD R2, R2, UR5, R5 ;  /* 0x0000000502027c24 */ /* 0x001fc4000f8e0205 */
[----:B-1----:R-:W-:Y:S02]  /*00a0*/  IMAD R0, R0, UR4, R3 ;  /* 0x0000000400007c24 */ /* 0x002fe4000f8e0203 */
[----:B--2---:R-:W-:-:S05]  /*00b0*/  IMAD R3, R2, UR6, RZ ;  /* 0x0000000602037c24 */ /* 0x004fca000f8e02ff */
[----:B------:R-:W-:-:S04]  /*00c0*/  LEA R9, R3, R0, 0x4 ;  /* 0x0000000003097211 */ /* 0x000fc800078e20ff */
[----:B------:R-:W-:-:S13]  /*00d0*/  ISETP.GT.AND P0, PT, R9, 0x3e7, PT ;  /* 0x000003e70900780c */ /* 0x000fda0003f04270 */
[----:B------:R-:W-:Y:S05]  /*00e0*/  @P0 BRA `(.L_x_1) ;  /* 0x0000000c00040947 */ /* 0x000fea0003800000 */
[----:B------:R-:W0:Y:S01]  /*00f0*/  LDC.64 R2, c[0x0][0x390] ;  /* 0x0000e400ff027b82 */ /* 0x000e220000000a00 */
[----:B------:R-:W1:Y:S01]  /*0100*/  LDCU.64 UR12, c[0x0][0x358] ;  /* 0x00006b00ff0c77ac */ /* 0x000e620008000a00 */
[----:B------:R-:W-:Y:S01]  /*0110*/  CS2R R12, SRZ ;  /* 0x00000000000c7805 */ /* 0x000fe2000001ff00 */
[----:B------:R-:W2:Y:S02]  /*0120*/  LDCU.128 UR8, c[0x0][0x380] ;  /* 0x00007000ff0877ac */ /* 0x000ea40008000c00 */
[----:B--2---:R-:W-:Y:S01]  /*0130*/  UIADD3 UR6, UP0, UPT, UR8, 0x20, URZ ;  /* 0x0000002008067890 */ /* 0x004fe2000ff1e0ff */
[C---:B0-----:R-:W-:Y:S01]  /*0140*/  IMAD.WIDE R2, R9.reuse, 0x8, R2 ;  /* 0x0000000809027825 */ /* 0x041fe200078e0202 */
[----:B------:R-:W-:Y:S02]  /*0150*/  UIADD3 UR4, UP1, UPT, UR10, 0x20, URZ ;  /* 0x000000200a047890 */ /* 0x000fe4000ff3e0ff */
[----:B------:R-:W-:Y:S01]  /*0160*/  UIADD3.X UR7, UPT, UPT, URZ, UR9, URZ, UP0, !UPT ;  /* 0x00000009ff077290 */ /* 0x000fe200087fe4ff */
[----:B------:R-:W-:Y:S01]  /*0170*/  IMAD R9, R9, 0x3e8, RZ ;  /* 0x000003e809097824 */ /* 0x000fe200078e02ff */
[----:B-1----:R0:W-:Y:S01]  /*0180*/  STG.E.64 desc[UR12][R2.64], RZ ;  /* 0x000000ff02007986 */ /* 0x0021e2000c101b0c */
[----:B------:R-:W-:Y:S01]  /*0190*/  UIADD3.X UR5, UPT, UPT, URZ, UR11, URZ, UP1, !UPT ;  /* 0x0000000bff057290 */ /* 0x000fe20008ffe4ff */
[----:B------:R-:W-:-:S02]  /*01a0*/  MOV R6, UR6 ;  /* 0x0000000600067c02 */ /* 0x000fc40008000f00 */
[----:B------:R-:W-:Y:S01]  /*01b0*/  IMAD.U32 R7, RZ, RZ, UR7 ;  /* 0x00000007ff077e24 */ /* 0x000fe2000f8e00ff */
[----:B------:R-:W-:Y:S01]  /*01c0*/  MOV R0, UR4 ;  /* 0x0000000400007c02 */ /* 0x000fe20008000f00 */
[----:B------:R-:W-:Y:S01]  /*01d0*/  UMOV UR4, URZ ;  /* 0x000000ff00047c82 */ /* 0x000fe20008000000 */
[----:B------:R-:W-:-:S07]  /*01e0*/  MOV R15, UR5 ;  /* 0x00000005000f7c02 */ /* 0x000fce0008000f00 */
.L_x_2:
[----:B------:R-:W-:Y:S01]  /*01f0*/  IMAD.WIDE R10, R9, 0x8, R6 ;  /* 0x00000008090a7825 */ /* 0x000fe200078e0206 */
[----:B------:R-:W-:-:S03]  /*0200*/  MOV R4, R0 ;  /* 0x0000000000047202 */ /* 0x000fc60000000f00 */
[----:B------:R-:W-:Y:S02]  /*0210*/  IMAD.MOV.U32 R5, RZ, RZ, R15 ;  /* 0x000000ffff057224 */ /* 0x000fe400078e000f */
[----:B------:R-:W2:Y:S04]  /*0220*/  LDG.E.64 R14, desc[UR12][R10.64+-0x20] ;  /* 0xffffe00c0a0e7981 */ /* 0x000ea8000c1e1b00 */
[----:B---3--:R-:W2:Y:S02]  /*0230*/  LDG.E.64 R16, desc[UR12][R4.64+-0x20] ;  /* 0xffffe00c04107981 */ /* 0x008ea4000c1e1b00 */
[----:B--2---:R-:W-:-:S07]  /*0240*/  DFMA R14, R14, R16, R12 ;  /* 0x000000100e0e722b */ /* 0x004fce000000000c */
[----:B------:R1:W-:Y:S04]  /*0250*/  STG.E.64 desc[UR12][R2.64], R14 ;  /* 0x0000000e02007986 */ /* 0x0003e8000c101b0c */
[----:B------:R-:W2:Y:S04]  /*0260*/  LDG.E.64 R12, desc[UR12][R10.64+-0x18] ;  /* 0xffffe80c0a0c7981 */ /* 0x000ea8000c1e1b00 */
[----:B------:R-:W2:Y:S02]  /*0270*/  LDG.E.64 R16, desc[UR12][R4.64+-0x18] ;  /* 0xffffe80c04107981 */ /* 0x000ea4000c1e1b00 */
[----:B--2---:R-:W-:-:S07]  /*0280*/  DFMA R12, R12, R16, R14 ;  /* 0x000000100c0c722b */ /* 0x004fce000000000e */
[----:B------:R2:W-:Y:S04]  /*0290*/  STG.E.64 desc[UR12][R2.64], R12 ;  /* 0x0000000c02007986 */ /* 0x0005e8000c101b0c */
[----:B------:R-:W3:Y:S04]  /*02a0*/  LDG.E.64 R16, desc[UR12][R10.64+-0x10] ;  /* 0xfffff00c0a107981 */ /* 0x000ee8000c1e1b00 */
[----:B------:R-:W3:Y:S02]  /*02b0*/  LDG.E.64 R18, desc[UR12][R4.64+-0x10] ;  /* 0xfffff00c04127981 */ /* 0x000ee4000c1e1b00 */
[----:B---3--:R-:W-:-:S07]  /*02c0*/  DFMA R16, R16, R18, R12 ;  /* 0x000000121010722b */ /* 0x008fce000000000c */
[----:B------:R3:W-:Y:S04]  /*02d0*/  STG.E.64 desc[UR12][R2.64], R16 ;  /* 0x0000001002007986 */ /* 0x0007e8000c101b0c */
[----:B------:R-:W4:Y:S04]  /*02e0*/  LDG.E.64 R18, desc[UR12][R10.64+-0x8] ;  /* 0xfffff80c0a127981 */ /* 0x000f28000c1e1b00 */
[----:B------:R-:W4:Y:S02]  /*02f0*/  LDG.E.64 R20, desc[UR12][R4.64+-0x8] ;  /* 0xfffff80c04147981 */ /* 0x000f24000c1e1b00 */
[----:B----4-:R-:W-:-:S07]  /*0300*/  DFMA R18, R18, R20, R16 ;  /* 0x000000141212722b */ /* 0x010fce0000000010 */
[----:B------:R4:W-:Y:S04]  /*0310*/  STG.E.64 desc[UR12][R2.64], R18 ;  /* 0x0000001202007986 */ /* 0x0009e8000c101b0c */
[----:B-1----:R-:W5:Y:S04]  /*0320*/  LDG.E.64 R14, desc[UR12][R10.64] ;  /* 0x0000000c0a0e7981 */ /* 0x002f68000c1e1b00 */
[----:B------:R-:W5:Y:S02]  /*0330*/  LDG.E.64 R20, desc[UR12][R4.64] ;  /* 0x0000000c04147981 */ /* 0x000f64000c1e1b00 */
[----:B-----5:R-:W-:-:S07]  /*0340*/  DFMA R14, R14, R20, R18 ;  /* 0x000000140e0e722b */ /* 0x020fce0000000012 */
[----:B------:R1:W-:Y:S04]  /*0350*/  STG.E.64 desc[UR12][R2.64], R14 ;  /* 0x0000000e02007986 */ /* 0x0003e8000c101b0c */
[----:B--2---:R-:W2:Y:S04]  /*0360*/  LDG.E.64 R12, desc[UR12][R10.64+0x8] ;  /* 0x0000080c0a0c7981 */ /* 0x004ea8000c1e1b00 */
[----:B------:R-:W2:Y:S02]  /*0370*/  LDG.E.64 R20, desc[UR12][R4.64+0x8] ;  /* 0x0000080c04147981 */ /* 0x000ea4000c1e1b00 */
[----:B--2---:R-:W-:-:S07]  /*0380*/  DFMA R20, R12, R20, R14 ;  /* 0x000000140c14722b */ /* 0x004fce000000000e */
[----:B------:R2:W-:Y:S04]  /*0390*/  STG.E.64 desc[UR12][R2.64], R20 ;  /* 0x0000001402007986 */ /* 0x0005e8000c101b0c */
[----:B------:R-:W5:Y:S04]  /*03a0*/  LDG.E.64 R12, desc[UR12][R10.64+0x10] ;  /* 0x0000100c0a0c7981 */ /* 0x000f68000c1e1b00 */
[----:B---3--:R-:W5:Y:S02]  /*03b0*/  LDG.E.64 R16, desc[UR12][R4.64+0x10] ;  /* 0x0000100c04107981 */ /* 0x008f64000c1e1b00 */
[----:B-----5:R-:W-:-:S07]  /*03c0*/  DFMA R16, R12, R16, R20 ;  /* 0x000000100c10722b */ /* 0x020fce0000000014 */
[----:B------:R3:W-:Y:S04]  /*03d0*/  STG.E.64 desc[UR12][R2.64], R16 ;  /* 0x0000001002007986 */ /* 0x0007e8000c101b0c */
[----:B------:R-:W5:Y:S04]  /*03e0*/  LDG.E.64 R12, desc[UR12][R10.64+0x18] ;  /* 0x0000180c0a0c7981 */ /* 0x000f68000c1e1b00 */
[----:B----4-:R-:W5:Y:S01]  /*03f0*/  LDG.E.64 R18, desc[UR12][R4.64+0x18] ;  /* 0x0000180c04127981 */ /* 0x010f62000c1e1b00 */
[----:B-1----:R-:W-:Y:S01]  /*0400*/  IADD3 R15, PT, PT, R9, 0x8, RZ ;  /* 0x00000008090f7810 */ /* 0x002fe20007ffe0ff */
[----:B-----5:R-:W-:-:S04]  /*0410*/  DFMA R18, R12, R18, R16 ;  /* 0x000000120c12722b */ /* 0x020fc80000000010 */
[----:B------:R-:W-:-:S03]  /*0420*/  IMAD.WIDE R12, R15, 0x8, R6 ;  /* 0x000000080f0c7825 */ /* 0x000fc600078e0206 */
[----:B------:R1:W-:Y:S04]  /*0430*/  STG.E.64 desc[UR12][R2.64], R18 ;  /* 0x0000001202007986 */ /* 0x0003e8000c101b0c */
[----:B--2---:R-:W2:Y:S04]  /*0440*/  LDG.E.64 R20, desc[UR12][R4.64+0x20] ;  /* 0x0000200c04147981 */ /* 0x004ea8000c1e1b00 */
[----:B------:R-:W2:Y:S02]  /*0450*/  LDG.E.64 R14, desc[UR12][R12.64+-0x20] ;  /* 0xffffe00c0c0e7981 */ /* 0x000ea4000c1e1b00 */
[----:B--2---:R-:W-:-:S07]  /*0460*/  DFMA R14, R14, R20, R18 ;  /* 0x000000140e0e722b */ /* 0x004fce0000000012 */
[----:B------:R2:W-:Y:S04]  /*0470*/  STG.E.64 desc[UR12][R2.64], R14 ;  /* 0x0000000e02007986 */ /* 0x0005e8000c101b0c */
[----:B---3--:R-:W3:Y:S04]  /*0480*/  LDG.E.64 R16, desc[UR12][R12.64+-0x18] ;  /* 0xffffe80c0c107981 */ /* 0x008ee8000c1e1b00 */
        /* <DEDUP_REMOVED lines=19> */
[----:B------:R-:W5:Y:S04]  /*05c0*/  LDG.E.64 R10, desc[UR12][R12.64+0x10] ;  /* 0x0000100c0c0a7981 */ /* 0x000f68000c1e1b00 */
[----:B----4-:R-:W5:Y:S02]  /*05d0*/  LDG.E.64 R16, desc[UR12][R4.64+0x50] ;  /* 0x0000500c04107981 */ /* 0x010f64000c1e1b00 */
[----:B-----5:R-:W-:-:S07]  /*05e0*/  DFMA R16, R10, R16, R20 ;  /* 0x000000100a10722b */ /* 0x020fce0000000014 */
[----:B------:R4:W-:Y:S04]  /*05f0*/  STG.E.64 desc[UR12][R2.64], R16 ;  /* 0x0000001002007986 */ /* 0x0009e8000c101b0c */
[----:B------:R-:W5:Y:S04]  /*0600*/  LDG.E.64 R10, desc[UR12][R12.64+0x18] ;  /* 0x0000180c0c0a7981 */ /* 0x000f68000c1e1b00 */
[----:B-1----:R-:W5:Y:S01]  /*0610*/  LDG.E.64 R18, desc[UR12][R4.64+0x58] ;  /* 0x0000580c04127981 */ /* 0x002f62000c1e1b00 */
[----:B--2---:R-:W-:Y:S01]  /*0620*/  IADD3 R15, PT, PT, R9, 0x10, RZ ;  /* 0x00000010090f7810 */ /* 0x004fe20007ffe0ff */
[----:B-----5:R-:W-:-:S04]  /*0630*/  DFMA R18, R10, R18, R16 ;  /* 0x000000120a12722b */ /* 0x020fc80000000010 */
[----:B------:R-:W-:-:S03]  /*0640*/  IMAD.WIDE R10, R15, 0x8, R6 ;  /* 0x000000080f0a7825 */ /* 0x000fc600078e0206 */
[----:B------:R1:W-:Y:S04]  /*0650*/  STG.E.64 desc[UR12][R2.64], R18 ;  /* 0x0000001202007986 */ /* 0x0003e8000c101b0c */
[----:B---3--:R-:W2:Y:S04]  /*0660*/  LDG.E.64 R20, desc[UR12][R4.64+0x60] ;  /* 0x0000600c04147981 */ /* 0x008ea8000c1e1b00 */
[----:B------:R-:W2:Y:S02]  /*0670*/  LDG.E.64 R14, desc[UR12][R10.64+-0x20] ;  /* 0xffffe00c0a0e7981 */ /* 0x000ea4000c1e1b00 */
[----:B--2---:R-:W-:-:S07]  /*0680*/  DFMA R14, R14, R20, R18 ;  /* 0x000000140e0e722b */ /* 0x004fce0000000012 */
[----:B------:R2:W-:Y:S04]  /*0690*/  STG.E.64 desc[UR12][R2.64], R14 ;  /* 0x0000000e02007986 */ /* 0x0005e8000c101b0c */
[----:B----4-:R-:W3:Y:S04]  /*06a0*/  LDG.E.64 R16, desc[UR12][R10.64+-0x18] ;  /* 0xffffe80c0a107981 */ /* 0x010ee8000c1e1b00 */
        /* <DEDUP_REMOVED lines=25> */
[----:B--2---:R-:W-:Y:S01]  /*0840*/  VIADD R15, R9, 0x18 ;  /* 0x00000018090f7836 */ /* 0x004fe20000000000 */
[----:B-----5:R-:W-:-:S03]  /*0850*/  DFMA R18, R12, R18, R16 ;  /* 0x000000120c12722b */ /* 0x020fc60000000010 */
[----:B------:R-:W-:-:S04]  /*0860*/  IMAD.WIDE R12, R15, 0x8, R6 ;  /* 0x000000080f0c7825 */ /* 0x000fc800078e0206 */
        /* <DEDUP_REMOVED lines=24> */
[----:B------:R-:W-:Y:S04]  /*09f0*/  STG.E.64 desc[UR12][R2.64], R20 ;  /* 0x0000001402007986 */ /* 0x000fe8000c101b0c */
[----:B------:R-:W1:Y:S04]  /*0a00*/  LDG.E.64 R10, desc[UR12][R12.64+0x10] ;  /* 0x0000100c0c0a7981 */ /* 0x000e68000c1e1b00 */
[----:B----4-:R-:W1:Y:S02]  /*0a10*/  LDG.E.64 R16, desc[UR12][R4.64+0xd0] ;  /* 0x0000d00c04107981 */ /* 0x010e64000c1e1b00 */
[----:B-1----:R-:W-:-:S07]  /*0a20*/  DFMA R18, R10, R16, R20 ;  /* 0x000000100a12722b */ /* 0x002fce0000000014 */
[----:B------:R1:W-:Y:S04]  /*0a30*/  STG.E.64 desc[UR12][R2.64], R18 ;  /* 0x0000001202007986 */ /* 0x0003e8000c101b0c */
[----:B------:R-:W3:Y:S04]  /*0a40*/  LDG.E.64 R10, desc[UR12][R12.64+0x18] ;  /* 0x0000180c0c0a7981 */ /* 0x000ee8000c1e1b00 */
[----:B------:R-:W3:Y:S01]  /*0a50*/  LDG.E.64 R16, desc[UR12][R4.64+0xd8] ;  /* 0x0000d80c04107981 */ /* 0x000ee2000c1e1b00 */
[----:B--2---:R-:W-:Y:S01]  /*0a60*/  IADD3 R15, PT, PT, R9, 0x20, RZ ;  /* 0x00000020090f7810 */ /* 0x004fe20007ffe0ff */
[----:B---3--:R-:W-:-:S04]  /*0a70*/  DFMA R22, R10, R16, R18 ;  /* 0x000000100a16722b */ /* 0x008fc80000000012 */
[----:B------:R-:W-:-:S03]  /*0a80*/  IMAD.WIDE R10, R15, 0x8, R6 ;  /* 0x000000080f0a7825 */ /* 0x000fc600078e0206 */
[----:B------:R-:W-:Y:S04]  /*0a90*/  STG.E.64 desc[UR12][R2.64], R22 ;  /* 0x0000001602007986 */ /* 0x000fe8000c101b0c */
        /* <DEDUP_REMOVED lines=9> */
[----:B-1----:R-:W4:Y:S02]  /*0b30*/  LDG.E.64 R18, desc[UR12][R4.64+0xf0] ;  /* 0x0000f00c04127981 */ /* 0x002f24000c1e1b00 */
[----:B----4-:R-:W-:-:S07]  /*0b40*/  DFMA R16, R16, R18, R12 ;  /* 0x000000121010722b */ /* 0x010fce000000000c */
[----:B------:R1:W-:Y:S04]  /*0b50*/  STG.E.64 desc[UR12][R2.64], R16 ;  /* 0x0000001002007986 */ /* 0x0003e8000c101b0c */
[----:B------:R-:W4:Y:S04]  /*0b60*/  LDG.E.64 R18, desc[UR12][R10.64+-0x8] ;  /* 0xfffff80c0a127981 */ /* 0x000f28000c1e1b00 */
[----:B------:R-:W4:Y:S02]  /*0b70*/  LDG.E.64 R20, desc[UR12][R4.64+0xf8] ;  /* 0x0000f80c04147981 */ /* 0x000f24000c1e1b00 */
[----:B----4-:R-:W-:-:S07]  /*0b80*/  DFMA R18, R18, R20, R16 ;  /* 0x000000141212722b */ /* 0x010fce0000000010 */
        /* <DEDUP_REMOVED lines=10> */
[----:B-1----:R-:W5:Y:S02]  /*0c30*/  LDG.E.64 R16, desc[UR12][R4.64+0x110] ;  /* 0x0001100c04107981 */ /* 0x002f64000c1e1b00 */
[----:B-----5:R-:W-:-:S07]  /*0c40*/  DFMA R16, R12, R16, R20 ;  /* 0x000000100c10722b */ /* 0x020fce0000000014 */
[----:B------:R3:W-:Y:S04]  /*0c50*/  STG.E.64 desc[UR12][R2.64], R16 ;  /* 0x0000001002007986 */ /* 0x0007e8000c101b0c */
[----:B------:R-:W5:Y:S04]  /*0c60*/  LDG.E.64 R12, desc[UR12][R10.64+0x18] ;  /* 0x0000180c0a0c7981 */ /* 0x000f68000c1e1b00 */
[----:B----4-:R-:W5:Y:S01]  /*0c70*/  LDG.E.64 R18, desc[UR12][R4.64+0x118] ;  /* 0x0001180c04127981 */ /* 0x010f62000c1e1b00 */
[----:B------:R-:W-:-:S04]  /*0c80*/  UIADD3 UR4, UPT, UPT, UR4, 0x28, URZ ;  /* 0x0000002804047890 */ /* 0x000fc8000fffe0ff */
[----:B------:R-:W-:Y:S01]  /*0c90*/  UISETP.NE.AND UP0, UPT, UR4, 0x3e8, UPT ;  /* 0x000003e80400788c */ /* 0x000fe2000bf05270 */
[----:B------:R-:W-:Y:S02]  /*0ca0*/  IADD3 R0, P0, PT, R4, 0x140, RZ ;  /* 0x0000014004007810 */ /* 0x000fe40007f1e0ff */
[----:B------:R-:W-:Y:S02]  /*0cb0*/  IADD3 R9, PT, PT, R9, 0x28, RZ ;  /* 0x0000002809097810 */ /* 0x000fe40007ffe0ff */
[----:B--2---:R-:W-:Y:S01]  /*0cc0*/  IADD3.X R15, PT, PT, RZ, R5, RZ, P0, !PT ;  /* 0x00000005ff0f7210 */ /* 0x004fe200007fe4ff */
[----:B-----5:R-:W-:-:S07]  /*0cd0*/  DFMA R12, R12, R18, R16 ;  /* 0x000000120c0c722b */ /* 0x020fce0000000010 */
[----:B------:R3:W-:Y:S01]  /*0ce0*/  STG.E.64 desc[UR12][R2.64], R12 ;  /* 0x0000000c02007986 */ /* 0x0007e2000c101b0c */
[----:B------:R-:W-:Y:S05]  /*0cf0*/  BRA.U UP0, `(.L_x_2) ;  /* 0xfffffff5003c7547 */ /* 0x000fea000b83ffff */
.L_x_1:
[----:B------:R-:W-:Y:S05]  /*0d00*/  BSYNC.RECONVERGENT B0 ;  /* 0x0000000000007941 */ /* 0x000fea0003800200 */
.L_x_0:
[----:B------:R-:W-:Y:S06]  /*0d10*/  BAR.SYNC.DEFER_BLOCKING 0x0 ;  /* 0x0000000000007b1d */ /* 0x000fec0000010000 */
[----:B------:R-:W-:Y:S05]  /*0d20*/  EXIT ;  /* 0x000000000000794d */ /* 0x000fea0003800000 */
.L_x_3:
[----:B------:R-:W-:-:S00]  /*0d30*/  BRA `(.L_x_3) ;  /* 0xfffffffc00fc7947 */ /* 0x000fc0000383ffff */
[----:B------:R-:W-:-:S00]  /*0d40*/  NOP ;  /* 0x0000000000007918 */ /* 0x000fc00000000000 */
        /* <DEDUP_REMOVED lines=11> */
.L_x_4:


//--------------------- .nv.shared.reserved.0     --------------------------
	.section	.nv.shared.reserved.0,"aw",@nobits
	.weak		__nv_reservedSMEM_offset_0_alias
	.size		__nv_reservedSMEM_offset_0_alias, 0, 64
	.other		__nv_reservedSMEM_offset_0_alias,@"STO_CUDA_RESERVED_SHARED STV_DEFAULT"
__nv_reservedSMEM_offset_0_alias:
	.zero		0
	.zero		64


//--------------------- .nv.constant0._Z20gpu_mat_vec_multiplyPdS_S_ --------------------------
	.section	.nv.constant0._Z20gpu_mat_vec_multiplyPdS_S_,"a",@progbits
	.sectionflags	@""
	.align	4
.nv.constant0._Z20gpu_mat_vec_multiplyPdS_S_:
	.zero		920


//--------------------- SYMBOLS --------------------------

	.type		.nv.reservedSmem.offset0,@object
	.size		.nv.reservedSmem.offset0,0x4
